//
// Generated by NVIDIA NVVM Compiler
//
// Compiler Build ID: CL-36424714
// Cuda compilation tools, release 13.0, V13.0.88
// Based on NVVM 20.0.0
//

.version 9.0
.target sm_100
.address_size 64

	// .globl	_Z7mysgemmiiiPKfS0_Pf
// _ZZ7mysgemmiiiPKfS0_PfE2sA has been demoted
// _ZZ7mysgemmiiiPKfS0_PfE2sB has been demoted

.visible .entry _Z7mysgemmiiiPKfS0_Pf(
	.param .u32 _Z7mysgemmiiiPKfS0_Pf_param_0,
	.param .u32 _Z7mysgemmiiiPKfS0_Pf_param_1,
	.param .u32 _Z7mysgemmiiiPKfS0_Pf_param_2,
	.param .u64 .ptr .align 1 _Z7mysgemmiiiPKfS0_Pf_param_3,
	.param .u64 .ptr .align 1 _Z7mysgemmiiiPKfS0_Pf_param_4,
	.param .u64 .ptr .align 1 _Z7mysgemmiiiPKfS0_Pf_param_5
)
{
	.reg .pred 	%p<3>;
	.reg .b32 	%r<38>;
	.reg .b32 	%f<105>;
	.reg .b64 	%rd<13>;
	// demoted variable
	.shared .align 4 .b8 _ZZ7mysgemmiiiPKfS0_PfE2sA[4096];
	// demoted variable
	.shared .align 4 .b8 _ZZ7mysgemmiiiPKfS0_PfE2sB[4096];
	ld.param.u32 	%r19, [_Z7mysgemmiiiPKfS0_Pf_param_1];
	ld.param.u32 	%r20, [_Z7mysgemmiiiPKfS0_Pf_param_2];
	ld.param.u64 	%rd3, [_Z7mysgemmiiiPKfS0_Pf_param_3];
	ld.param.u64 	%rd4, [_Z7mysgemmiiiPKfS0_Pf_param_4];
	ld.param.u64 	%rd5, [_Z7mysgemmiiiPKfS0_Pf_param_5];
	mov.u32 	%r1, %tid.x;
	mov.u32 	%r2, %tid.y;
	mov.u32 	%r21, %ctaid.y;
	mov.u32 	%r22, %ctaid.x;
	shl.b32 	%r23, %r21, 5;
	add.s32 	%r3, %r23, %r2;
	shl.b32 	%r4, %r22, 5;
	setp.lt.s32 	%p1, %r20, 32;
	mov.f32 	%f104, 0f00000000;
	@%p1 bra 	$L__BB0_3;
	shl.b32 	%r24, %r2, 7;
	mov.u32 	%r25, _ZZ7mysgemmiiiPKfS0_PfE2sA;
	add.s32 	%r5, %r25, %r24;
	shl.b32 	%r26, %r1, 2;
	add.s32 	%r6, %r5, %r26;
	mov.u32 	%r27, _ZZ7mysgemmiiiPKfS0_PfE2sB;
	add.s32 	%r8, %r27, %r26;
	add.s32 	%r7, %r8, %r24;
	shr.s32 	%r28, %r20, 31;
	shr.u32 	%r29, %r28, 27;
	add.s32 	%r30, %r20, %r29;
	shr.s32 	%r31, %r30, 5;
	neg.s32 	%r37, %r31;
	mad.lo.s32 	%r36, %r20, %r3, %r1;
	mad.lo.s32 	%r32, %r2, %r19, %r1;
	add.s32 	%r35, %r32, %r4;
	shl.b32 	%r12, %r19, 5;
	cvta.to.global.u64 	%rd1, %rd3;
	cvta.to.global.u64 	%rd2, %rd4;
	mov.f32 	%f104, 0f00000000;
$L__BB0_2:
	mul.wide.s32 	%rd6, %r36, 4;
	add.s64 	%rd7, %rd1, %rd6;
	ld.global.f32 	%f6, [%rd7];
	st.shared.f32 	[%r6], %f6;
	mul.wide.s32 	%rd8, %r35, 4;
	add.s64 	%rd9, %rd2, %rd8;
	ld.global.f32 	%f7, [%rd9];
	st.shared.f32 	[%r7], %f7;
	bar.sync 	0;
	ld.shared.f32 	%f8, [%r5];
	ld.shared.f32 	%f9, [%r8];
	fma.rn.f32 	%f10, %f8, %f9, %f104;
	ld.shared.f32 	%f11, [%r5+4];
	ld.shared.f32 	%f12, [%r8+128];
	fma.rn.f32 	%f13, %f11, %f12, %f10;
	ld.shared.f32 	%f14, [%r5+8];
	ld.shared.f32 	%f15, [%r8+256];
	fma.rn.f32 	%f16, %f14, %f15, %f13;
	ld.shared.f32 	%f17, [%r5+12];
	ld.shared.f32 	%f18, [%r8+384];
	fma.rn.f32 	%f19, %f17, %f18, %f16;
	ld.shared.f32 	%f20, [%r5+16];
	ld.shared.f32 	%f21, [%r8+512];
	fma.rn.f32 	%f22, %f20, %f21, %f19;
	ld.shared.f32 	%f23, [%r5+20];
	ld.shared.f32 	%f24, [%r8+640];
	fma.rn.f32 	%f25, %f23, %f24, %f22;
	ld.shared.f32 	%f26, [%r5+24];
	ld.shared.f32 	%f27, [%r8+768];
	fma.rn.f32 	%f28, %f26, %f27, %f25;
	ld.shared.f32 	%f29, [%r5+28];
	ld.shared.f32 	%f30, [%r8+896];
	fma.rn.f32 	%f31, %f29, %f30, %f28;
	ld.shared.f32 	%f32, [%r5+32];
	ld.shared.f32 	%f33, [%r8+1024];
	fma.rn.f32 	%f34, %f32, %f33, %f31;
	ld.shared.f32 	%f35, [%r5+36];
	ld.shared.f32 	%f36, [%r8+1152];
	fma.rn.f32 	%f37, %f35, %f36, %f34;
	ld.shared.f32 	%f38, [%r5+40];
	ld.shared.f32 	%f39, [%r8+1280];
	fma.rn.f32 	%f40, %f38, %f39, %f37;
	ld.shared.f32 	%f41, [%r5+44];
	ld.shared.f32 	%f42, [%r8+1408];
	fma.rn.f32 	%f43, %f41, %f42, %f40;
	ld.shared.f32 	%f44, [%r5+48];
	ld.shared.f32 	%f45, [%r8+1536];
	fma.rn.f32 	%f46, %f44, %f45, %f43;
	ld.shared.f32 	%f47, [%r5+52];
	ld.shared.f32 	%f48, [%r8+1664];
	fma.rn.f32 	%f49, %f47, %f48, %f46;
	ld.shared.f32 	%f50, [%r5+56];
	ld.shared.f32 	%f51, [%r8+1792];
	fma.rn.f32 	%f52, %f50, %f51, %f49;
	ld.shared.f32 	%f53, [%r5+60];
	ld.shared.f32 	%f54, [%r8+1920];
	fma.rn.f32 	%f55, %f53, %f54, %f52;
	ld.shared.f32 	%f56, [%r5+64];
	ld.shared.f32 	%f57, [%r8+2048];
	fma.rn.f32 	%f58, %f56, %f57, %f55;
	ld.shared.f32 	%f59, [%r5+68];
	ld.shared.f32 	%f60, [%r8+2176];
	fma.rn.f32 	%f61, %f59, %f60, %f58;
	ld.shared.f32 	%f62, [%r5+72];
	ld.shared.f32 	%f63, [%r8+2304];
	fma.rn.f32 	%f64, %f62, %f63, %f61;
	ld.shared.f32 	%f65, [%r5+76];
	ld.shared.f32 	%f66, [%r8+2432];
	fma.rn.f32 	%f67, %f65, %f66, %f64;
	ld.shared.f32 	%f68, [%r5+80];
	ld.shared.f32 	%f69, [%r8+2560];
	fma.rn.f32 	%f70, %f68, %f69, %f67;
	ld.shared.f32 	%f71, [%r5+84];
	ld.shared.f32 	%f72, [%r8+2688];
	fma.rn.f32 	%f73, %f71, %f72, %f70;
	ld.shared.f32 	%f74, [%r5+88];
	ld.shared.f32 	%f75, [%r8+2816];
	fma.rn.f32 	%f76, %f74, %f75, %f73;
	ld.shared.f32 	%f77, [%r5+92];
	ld.shared.f32 	%f78, [%r8+2944];
	fma.rn.f32 	%f79, %f77, %f78, %f76;
	ld.shared.f32 	%f80, [%r5+96];
	ld.shared.f32 	%f81, [%r8+3072];
	fma.rn.f32 	%f82, %f80, %f81, %f79;
	ld.shared.f32 	%f83, [%r5+100];
	ld.shared.f32 	%f84, [%r8+3200];
	fma.rn.f32 	%f85, %f83, %f84, %f82;
	ld.shared.f32 	%f86, [%r5+104];
	ld.shared.f32 	%f87, [%r8+3328];
	fma.rn.f32 	%f88, %f86, %f87, %f85;
	ld.shared.f32 	%f89, [%r5+108];
	ld.shared.f32 	%f90, [%r8+3456];
	fma.rn.f32 	%f91, %f89, %f90, %f88;
	ld.shared.f32 	%f92, [%r5+112];
	ld.shared.f32 	%f93, [%r8+3584];
	fma.rn.f32 	%f94, %f92, %f93, %f91;
	ld.shared.f32 	%f95, [%r5+116];
	ld.shared.f32 	%f96, [%r8+3712];
	fma.rn.f32 	%f97, %f95, %f96, %f94;
	ld.shared.f32 	%f98, [%r5+120];
	ld.shared.f32 	%f99, [%r8+3840];
	fma.rn.f32 	%f100, %f98, %f99, %f97;
	ld.shared.f32 	%f101, [%r5+124];
	ld.shared.f32 	%f102, [%r8+3968];
	fma.rn.f32 	%f104, %f101, %f102, %f100;
	bar.sync 	0;
	add.s32 	%r37, %r37, 1;
	setp.ne.s32 	%p2, %r37, 0;
	add.s32 	%r36, %r36, 32;
	add.s32 	%r35, %r35, %r12;
	@%p2 bra 	$L__BB0_2;
$L__BB0_3:
	cvta.to.global.u64 	%rd10, %rd5;
	add.s32 	%r33, %r4, %r1;
	mad.lo.s32 	%r34, %r19, %r3, %r33;
	mul.wide.s32 	%rd11, %r34, 4;
	add.s64 	%rd12, %rd10, %rd11;
	st.global.f32 	[%rd12], %f104;
	ret;

}


// ===== COMPILED SASS (sm_100) =====

	.target	sm_100

	.elftype	@"ET_EXEC"


//--------------------- .note.nv.tkinfo           --------------------------
	.section	.note.nv.tkinfo,"",@"SHT_NOTE"
	.sectionflags	@"SHF_NOTE_NV_TKINFO"
	.tkinfo
        /*0018*/ 	.word	0x00000002
        /*0030*/ 	.string	""
        /*0030*/ 	.string	"ptxas"
        /*0030*/ 	.string	"Cuda compilation tools, release 13.0, V13.0.88"
        /*0030*/ 	.string	"Build cuda_13.0.r13.0/compiler.36424714_0"
        /*0030*/ 	.string	"-arch sm_100 -m 64 "



//--------------------- .note.nv.cuinfo           --------------------------
	.section	.note.nv.cuinfo,"",@"SHT_NOTE"
	.sectionflags	@"SHF_NOTE_NV_CUINFO"
        /*0018*/ 	.short	0x0002
        /*001a*/ 	.short	0x0064
        /*001c*/ 	.short	0x0082
	.zero		2


//--------------------- .nv.info                  --------------------------
	.section	.nv.info,"",@"SHT_CUDA_INFO"
	.align	4


	//----- nvinfo : EIATTR_REGCOUNT
	.align		4
        /*0000*/ 	.byte	0x04, 0x2f
        /*0002*/ 	.short	(.L_1 - .L_0)
	.align		4
.L_0:
        /*0004*/ 	.word	index@(_Z7mysgemmiiiPKfS0_Pf)
        /*0008*/ 	.word	0x00000020


	//----- nvinfo : EIATTR_FRAME_SIZE
	.align		4
.L_1:
        /*000c*/ 	.byte	0x04, 0x11
        /*000e*/ 	.short	(.L_3 - .L_2)
	.align		4
.L_2:
        /*0010*/ 	.word	index@(_Z7mysgemmiiiPKfS0_Pf)
        /*0014*/ 	.word	0x00000000


	//----- nvinfo : EIATTR_MIN_STACK_SIZE
	.align		4
.L_3:
        /*0018*/ 	.byte	0x04, 0x12
        /*001a*/ 	.short	(.L_5 - .L_4)
	.align		4
.L_4:
        /*001c*/ 	.word	index@(_Z7mysgemmiiiPKfS0_Pf)
        /*0020*/ 	.word	0x00000000
.L_5:


//--------------------- .nv.compat                --------------------------
	.section	.nv.compat,"",@"SHT_CUDA_COMPAT_INFO"
	.align	4
        /*0000*/ 	.byte	0x02, 0x09, 0x00, 0x00, 0x02, 0x02, 0x01, 0x00, 0x02, 0x05, 0x05, 0x00, 0x03, 0x07, 0x01, 0x01
        /*0010*/ 	.byte	0x02, 0x03, 0x00, 0x00, 0x02, 0x06, 0x01, 0x00, 0x04, 0x0b, 0x08, 0x00, 0x09, 0x00, 0x00, 0x00
        /*0020*/ 	.byte	0x00, 0x00, 0x00, 0x00


//--------------------- .nv.info._Z7mysgemmiiiPKfS0_Pf --------------------------
	.section	.nv.info._Z7mysgemmiiiPKfS0_Pf,"",@"SHT_CUDA_INFO"
	.sectionflags	@""
	.align	4


	//----- nvinfo : EIATTR_CUDA_API_VERSION
	.align		4
        /*0000*/ 	.byte	0x04, 0x37
        /*0002*/ 	.short	(.L_7 - .L_6)
.L_6:
        /*0004*/ 	.word	0x00000082


	//----- nvinfo : EIATTR_KPARAM_INFO
	.align		4
.L_7:
        /*0008*/ 	.byte	0x04, 0x17
        /*000a*/ 	.short	(.L_9 - .L_8)
.L_8:
        /*000c*/ 	.word	0x00000000
        /*0010*/ 	.short	0x0005
        /*0012*/ 	.short	0x0020
        /*0014*/ 	.byte	0x00, 0xf5, 0x21, 0x00


	//----- nvinfo : EIATTR_KPARAM_INFO
	.align		4
.L_9:
        /*0018*/ 	.byte	0x04, 0x17
        /*001a*/ 	.short	(.L_11 - .L_10)
.L_10:
        /*001c*/ 	.word	0x00000000
        /*0020*/ 	.short	0x0004
        /*0022*/ 	.short	0x0018
        /*0024*/ 	.byte	0x00, 0xf5, 0x21, 0x00


	//----- nvinfo : EIATTR_KPARAM_INFO
	.align		4
.L_11:
        /*0028*/ 	.byte	0x04, 0x17
        /*002a*/ 	.short	(.L_13 - .L_12)
.L_12:
        /*002c*/ 	.word	0x00000000
        /*0030*/ 	.short	0x0003
        /*0032*/ 	.short	0x0010
        /*0034*/ 	.byte	0x00, 0xf5, 0x21, 0x00


	//----- nvinfo : EIATTR_KPARAM_INFO
	.align		4
.L_13:
        /*0038*/ 	.byte	0x04, 0x17
        /*003a*/ 	.short	(.L_15 - .L_14)
.L_14:
        /*003c*/ 	.word	0x00000000
        /*0040*/ 	.short	0x0002
        /*0042*/ 	.short	0x0008
        /*0044*/ 	.byte	0x00, 0xf0, 0x11, 0x00


	//----- nvinfo : EIATTR_KPARAM_INFO
	.align		4
.L_15:
        /*0048*/ 	.byte	0x04, 0x17
        /*004a*/ 	.short	(.L_17 - .L_16)
.L_16:
        /*004c*/ 	.word	0x00000000
        /*0050*/ 	.short	0x0001
        /*0052*/ 	.short	0x0004
        /*0054*/ 	.byte	0x00, 0xf0, 0x11, 0x00


	//----- nvinfo : EIATTR_KPARAM_INFO
	.align		4
.L_17:
        /*0058*/ 	.byte	0x04, 0x17
        /*005a*/ 	.short	(.L_19 - .L_18)
.L_18:
        /*005c*/ 	.word	0x00000000
        /*0060*/ 	.short	0x0000
        /*0062*/ 	.short	0x0000
        /*0064*/ 	.byte	0x00, 0xf0, 0x11, 0x00


	//----- nvinfo : EIATTR_SPARSE_MMA_MASK
	.align		4
.L_19:
        /*0068*/ 	.byte	0x03, 0x50
        /*006a*/ 	.short	0x0000


	//----- nvinfo : EIATTR_MAXREG_COUNT
	.align		4
        /*006c*/ 	.byte	0x03, 0x1b
        /*006e*/ 	.short	0x00ff


	//----- nvinfo : EIATTR_NUM_BARRIERS
	.align		4
        /*0070*/ 	.byte	0x02, 0x4c
        /*0072*/ 	.byte	0x01
	.zero		1


	//----- nvinfo : EIATTR_MERCURY_ISA_VERSION
	.align		4
        /*0074*/ 	.byte	0x03, 0x5f
        /*0076*/ 	.short	0x0101


	//----- nvinfo : EIATTR_VRC_CTA_INIT_COUNT
	.align		4
        /*0078*/ 	.byte	0x02, 0x4a
	.zero		1
	.zero		1


	//----- nvinfo : EIATTR_EXIT_INSTR_OFFSETS
	.align		4
        /*007c*/ 	.byte	0x04, 0x1c
        /*007e*/ 	.short	(.L_21 - .L_20)


	//   ....[0]....
.L_20:
        /*0080*/ 	.word	0x000007a0


	//----- nvinfo : EIATTR_CBANK_PARAM_SIZE
	.align		4
.L_21:
        /*0084*/ 	.byte	0x03, 0x19
        /*0086*/ 	.short	0x0028


	//----- nvinfo : EIATTR_PARAM_CBANK
	.align		4
        /*0088*/ 	.byte	0x04, 0x0a
        /*008a*/ 	.short	(.L_23 - .L_22)
	.align		4
.L_22:
        /*008c*/ 	.word	index@(.nv.constant0._Z7mysgemmiiiPKfS0_Pf)
        /*0090*/ 	.short	0x0380
        /*0092*/ 	.short	0x0028


	//----- nvinfo : EIATTR_SW_WAR
	.align		4
.L_23:
        /*0094*/ 	.byte	0x04, 0x36
        /*0096*/ 	.short	(.L_25 - .L_24)
.L_24:
        /*0098*/ 	.word	0x00000008
.L_25:


//--------------------- .nv.callgraph             --------------------------
	.section	.nv.callgraph,"",@"SHT_CUDA_CALLGRAPH"
	.align	4
	.sectionentsize	8
	.align		4
        /*0000*/ 	.word	0x00000000
	.align		4
        /*0004*/ 	.word	0xffffffff
	.align		4
        /*0008*/ 	.word	0x00000000
	.align		4
        /*000c*/ 	.word	0xfffffffe
	.align		4
        /*0010*/ 	.word	0x00000000
	.align		4
        /*0014*/ 	.word	0xfffffffd
	.align		4
        /*0018*/ 	.word	0x00000000
	.align		4
        /*001c*/ 	.word	0xfffffffc


//--------------------- .text._Z7mysgemmiiiPKfS0_Pf --------------------------
	.section	.text._Z7mysgemmiiiPKfS0_Pf,"ax",@progbits
	.align	128
        .global         _Z7mysgemmiiiPKfS0_Pf
        .type           _Z7mysgemmiiiPKfS0_Pf,@function
        .size           _Z7mysgemmiiiPKfS0_Pf,(.L_x_3 - _Z7mysgemmiiiPKfS0_Pf)
        .other          _Z7mysgemmiiiPKfS0_Pf,@"STO_CUDA_ENTRY STV_DEFAULT"
_Z7mysgemmiiiPKfS0_Pf:
.text._Z7mysgemmiiiPKfS0_Pf:
[----:B------:R-:W-:Y:S01]  /*0000*/  LDC R1, c[0x0][0x37c] ;  /* 0x0000df00ff017b82 */ /* 0x000fe20000000800 */
[----:B------:R-:W0:Y:S01]  /*0010*/  S2R R6, SR_TID.Y ;  /* 0x0000000000067919 */ /* 0x000e220000002200 */
[----:B------:R-:W1:Y:S01]  /*0020*/  LDCU UR10, c[0x0][0x388] ;  /* 0x00007100ff0a77ac */ /* 0x000e620008000800 */
[----:B------:R-:W-:Y:S01]  /*0030*/  HFMA2 R25, -RZ, RZ, 0, 0 ;  /* 0x00000000ff197431 */ /* 0x000fe200000001ff */
[----:B------:R-:W0:Y:S01]  /*0040*/  S2R R19, SR_CTAID.Y ;  /* 0x0000000000137919 */ /* 0x000e220000002600 */
[----:B------:R-:W2:Y:S01]  /*0050*/  LDCU.64 UR8, c[0x0][0x358] ;  /* 0x00006b00ff0877ac */ /* 0x000ea20008000a00 */
[----:B------:R-:W3:Y:S01]  /*0060*/  S2R R0, SR_TID.X ;  /* 0x0000000000007919 */ /* 0x000ee20000002100 */
[----:B------:R-:W4:Y:S01]  /*0070*/  S2R R3, SR_CTAID.X ;  /* 0x0000000000037919 */ /* 0x000f220000002500 */
[----:B-1----:R-:W-:Y:S01]  /*0080*/  UISETP.GE.AND UP0, UPT, UR10, 0x20, UPT ;  /* 0x000000200a00788c */ /* 0x002fe2000bf06270 */
[----:B0-----:R-:W-:-:S08]  /*0090*/  LEA R19, R19, R6, 0x5 ;  /* 0x0000000613137211 */ /* 0x001fd000078e28ff */
[----:B--2---:R-:W-:Y:S05]  /*00a0*/  BRA.U !UP0, `(.L_x_0) ;  /* 0x0000000508a47547 */ /* 0x004fea000b800000 */
[----:B------:R-:W0:Y:S01]  /*00b0*/  S2UR UR7, SR_CgaCtaId ;  /* 0x00000000000779c3 */ /* 0x000e220000008800 */
[----:B------:R-:W-:Y:S01]  /*00c0*/  UMOV UR4, 0x400 ;  /* 0x0000040000047882 */ /* 0x000fe20000000000 */
[----:B------:R-:W-:Y:S02]  /*00d0*/  USHF.R.S32.HI UR6, URZ, 0x1f, UR10 ;  /* 0x0000001fff067899 */ /* 0x000fe4000801140a */
[----:B---3--:R-:W-:Y:S01]  /*00e0*/  IMAD R4, R19, UR10, R0 ;  /* 0x0000000a13047c24 */ /* 0x008fe2000f8e0200 */
[----:B------:R-:W-:Y:S01]  /*00f0*/  UIADD3 UR5, UPT, UPT, UR4, 0x1000, URZ ;  /* 0x0000100004057890 */ /* 0x000fe2000fffe0ff */
[----:B------:R-:W-:Y:S01]  /*0100*/  MOV R25, RZ ;  /* 0x000000ff00197202 */ /* 0x000fe20000000f00 */
[----:B------:R-:W-:Y:S01]  /*0110*/  ULEA.HI UR6, UR6, UR10, URZ, 0x5 ;  /* 0x0000000a06067291 */ /* 0x000fe2000f8f28ff */
[----:B------:R-:W1:Y:S03]  /*0120*/  LDC R5, c[0x0][0x384] ;  /* 0x0000e100ff057b82 */ /* 0x000e660000000800 */
[----:B------:R-:W-:-:S04]  /*0130*/  USHF.R.S32.HI UR6, URZ, 0x5, UR6 ;  /* 0x00000005ff067899 */ /* 0x000fc80008011406 */
[----:B------:R-:W-:Y:S01]  /*0140*/  UIADD3 UR6, UPT, UPT, -UR6, URZ, URZ ;  /* 0x000000ff06067290 */ /* 0x000fe2000fffe1ff */
[----:B------:R-:W2:Y:S08]  /*0150*/  LDC.64 R22, c[0x0][0x390] ;  /* 0x0000e400ff167b82 */ /* 0x000eb00000000a00 */
[----:B------:R-:W3:Y:S01]  /*0160*/  LDC.64 R20, c[0x0][0x398] ;  /* 0x0000e600ff147b82 */ /* 0x000ee20000000a00 */
[----:B0-----:R-:W-:-:S02]  /*0170*/  ULEA UR4, UR7, UR4, 0x18 ;  /* 0x0000000407047291 */ /* 0x001fc4000f8ec0ff */
[----:B------:R-:W-:-:S04]  /*0180*/  ULEA UR5, UR7, UR5, 0x18 ;  /* 0x0000000507057291 */ /* 0x000fc8000f8ec0ff */
[C---:B------:R-:W-:Y:S01]  /*0190*/  LEA R17, R6.reuse, UR4, 0x7 ;  /* 0x0000000406117c11 */ /* 0x040fe2000f8e38ff */
[----:B-1----:R-:W-:Y:S01]  /*01a0*/  IMAD R2, R6, R5, R0 ;  /* 0x0000000506027224 */ /* 0x002fe200078e0200 */
[C---:B------:R-:W-:Y:S02]  /*01b0*/  LEA R7, R0.reuse, UR5, 0x2 ;  /* 0x0000000500077c11 */ /* 0x040fe4000f8e10ff */
[----:B------:R-:W-:Y:S02]  /*01c0*/  LEA R16, R0, R17, 0x2 ;  /* 0x0000001100107211 */ /* 0x000fe400078e10ff */
[----:B----4-:R-:W-:Y:S02]  /*01d0*/  LEA R2, R3, R2, 0x5 ;  /* 0x0000000203027211 */ /* 0x010fe400078e28ff */
[----:B------:R-:W-:-:S07]  /*01e0*/  LEA R6, R6, R7, 0x7 ;  /* 0x0000000706067211 */ /* 0x000fce00078e38ff */
.L_x_1:
[----:B--2---:R-:W-:-:S04]  /*01f0*/  IMAD.WIDE R8, R4, 0x4, R22 ;  /* 0x0000000404087825 */ /* 0x004fc800078e0216 */
[----:B---3--:R-:W-:Y:S02]  /*0200*/  IMAD.WIDE R10, R2, 0x4, R20 ;  /* 0x00000004020a7825 */ /* 0x008fe400078e0214 */
[----:B------:R-:W2:Y:S04]  /*0210*/  LDG.E R9, desc[UR8][R8.64] ;  /* 0x0000000808097981 */ /* 0x000ea8000c1e1900 */
[----:B------:R-:W3:Y:S01]  /*0220*/  LDG.E R29, desc[UR8][R10.64] ;  /* 0x000000080a1d7981 */ /* 0x000ee2000c1e1900 */
[----:B------:R-:W-:Y:S01]  /*0230*/  UIADD3 UR6, UPT, UPT, UR6, 0x1, URZ ;  /* 0x0000000106067890 */ /* 0x000fe2000fffe0ff */
[----:B------:R-:W-:Y:S02]  /*0240*/  IADD3 R4, PT, PT, R4, 0x20, RZ ;  /* 0x0000002004047810 */ /* 0x000fe40007ffe0ff */
[----:B------:R-:W-:Y:S01]  /*0250*/  LEA R2, R5, R2, 0x5 ;  /* 0x0000000205027211 */ /* 0x000fe200078e28ff */
[----:B------:R-:W-:Y:S01]  /*0260*/  UISETP.NE.AND UP0, UPT, UR6, URZ, UPT ;  /* 0x000000ff0600728c */ /* 0x000fe2000bf05270 */
[----:B--2---:R-:W-:Y:S04]  /*0270*/  STS [R16], R9 ;  /* 0x0000000910007388 */ /* 0x004fe80000000800 */
[----:B---3--:R-:W-:Y:S01]  /*0280*/  STS [R6], R29 ;  /* 0x0000001d06007388 */ /* 0x008fe20000000800 */
[----:B------:R-:W-:Y:S06]  /*0290*/  BAR.SYNC.DEFER_BLOCKING 0x0 ;  /* 0x0000000000007b1d */ /* 0x000fec0000010000 */
[----:B------:R-:W-:Y:S04]  /*02a0*/  LDS R18, [R7] ;  /* 0x0000000007127984 */ /* 0x000fe80000000800 */
[----:B------:R-:W0:Y:S04]  /*02b0*/  LDS.128 R12, [R17] ;  /* 0x00000000110c7984 */ /* 0x000e280000000c00 */
[----:B------:R-:W1:Y:S04]  /*02c0*/  LDS R24, [R7+0x80] ;  /* 0x0000800007187984 */ /* 0x000e680000000800 */
[----:B------:R-:W2:Y:S04]  /*02d0*/  LDS R27, [R7+0x100] ;  /* 0x00010000071b7984 */ /* 0x000ea80000000800 */
[----:B------:R-:W-:Y:S01]  /*02e0*/  LDS.128 R8, [R17+0x10] ;  /* 0x0000100011087984 */ /* 0x000fe20000000c00 */
[----:B0-----:R-:W-:-:S03]  /*02f0*/  FFMA R12, R12, R18, R25 ;  /* 0x000000120c0c7223 */ /* 0x001fc60000000019 */
[----:B------:R-:W0:Y:S01]  /*0300*/  LDS R25, [R7+0x180] ;  /* 0x0001800007197984 */ /* 0x000e220000000800 */
[----:B-1----:R-:W-:-:S03]  /*0310*/  FFMA R24, R24, R13, R12 ;  /* 0x0000000d18187223 */ /* 0x002fc6000000000c */
[----:B------:R-:W1:Y:S01]  /*0320*/  LDS R13, [R7+0x200] ;  /* 0x00020000070d7984 */ /* 0x000e620000000800 */
[----:B--2---:R-:W-:-:S03]  /*0330*/  FFMA R14, R27, R14, R24 ;  /* 0x0000000e1b0e7223 */ /* 0x004fc60000000018 */
[----:B------:R-:W2:Y:S04]  /*0340*/  LDS R12, [R7+0x280] ;  /* 0x00028000070c7984 */ /* 0x000ea80000000800 */
[----:B------:R-:W-:Y:S01]  /*0350*/  LDS R27, [R7+0x380] ;  /* 0x00038000071b7984 */ /* 0x000fe20000000800 */
[----:B0-----:R-:W-:-:S03]  /*0360*/  FFMA R15, R25, R15, R14 ;  /* 0x0000000f190f7223 */ /* 0x001fc6000000000e */
[----:B------:R-:W0:Y:S01]  /*0370*/  LDS R25, [R7+0x300] ;  /* 0x0003000007197984 */ /* 0x000e220000000800 */
[----:B-1----:R-:W-:-:S03]  /*0380*/  FFMA R13, R8, R13, R15 ;  /* 0x0000000d080d7223 */ /* 0x002fc6000000000f */
[----:B------:R-:W-:Y:S01]  /*0390*/  LDS R8, [R7+0x480] ;  /* 0x0004800007087984 */ /* 0x000fe20000000800 */
[----:B--2---:R-:W-:-:S03]  /*03a0*/  FFMA R18, R12, R9, R13 ;  /* 0x000000090c127223 */ /* 0x004fc6000000000d */
[----:B------:R-:W-:Y:S04]  /*03b0*/  LDS R9, [R7+0x400] ;  /* 0x0004000007097984 */ /* 0x000fe80000000800 */
[----:B------:R-:W1:Y:S01]  /*03c0*/  LDS.128 R12, [R17+0x20] ;  /* 0x00002000110c7984 */ /* 0x000e620000000c00 */
[----:B0-----:R-:W-:-:S03]  /*03d0*/  FFMA R10, R25, R10, R18 ;  /* 0x0000000a190a7223 */ /* 0x001fc60000000012 */
[----:B------:R-:W0:Y:S01]  /*03e0*/  LDS R25, [R7+0x500] ;  /* 0x0005000007197984 */ /* 0x000e220000000800 */
[----:B------:R-:W-:-:S03]  /*03f0*/  FFMA R11, R27, R11, R10 ;  /* 0x0000000b1b0b7223 */ /* 0x000fc6000000000a */
[----:B------:R-:W2:Y:S01]  /*0400*/  LDS R27, [R7+0x580] ;  /* 0x00058000071b7984 */ /* 0x000ea20000000800 */
[----:B-1----:R-:W-:-:S03]  /*0410*/  FFMA R9, R12, R9, R11 ;  /* 0x000000090c097223 */ /* 0x002fc6000000000b */
[----:B------:R-:W-:Y:S01]  /*0420*/  LDS R12, [R7+0x680] ;  /* 0x00068000070c7984 */ /* 0x000fe20000000800 */
[----:B------:R-:W-:-:S03]  /*0430*/  FFMA R18, R8, R13, R9 ;  /* 0x0000000d08127223 */ /* 0x000fc60000000009 */
[----:B------:R-:W-:Y:S04]  /*0440*/  LDS R13, [R7+0x600] ;  /* 0x00060000070d7984 */ /* 0x000fe80000000800 */
[----:B------:R-:W1:Y:S01]  /*0450*/  LDS.128 R8, [R17+0x30] ;  /* 0x0000300011087984 */ /* 0x000e620000000c00 */
[----:B0-----:R-:W-:-:S03]  /*0460*/  FFMA R14, R25, R14, R18 ;  /* 0x0000000e190e7223 */ /* 0x001fc60000000012 */
[----:B------:R-:W0:Y:S01]  /*0470*/  LDS R25, [R7+0x700] ;  /* 0x0007000007197984 */ /* 0x000e220000000800 */
[----:B--2---:R-:W-:-:S03]  /*0480*/  FFMA R15, R27, R15, R14 ;  /* 0x0000000f1b0f7223 */ /* 0x004fc6000000000e */
        /* <DEDUP_REMOVED lines=16> */
[----:B------:R-:W-:Y:S01]  /*0590*/  LDS R18, [R7+0xc80] ;  /* 0x000c800007127984 */ /* 0x000fe20000000800 */
[----:B--2---:R-:W-:-:S03]  /*05a0*/  FFMA R15, R27, R15, R14 ;  /* 0x0000000f1b0f7223 */ /* 0x004fc6000000000e */
[----:B------:R-:W0:Y:S04]  /*05b0*/  LDS R27, [R7+0xb00] ;  /* 0x000b0000071b7984 */ /* 0x000e280000000800 */
[----:B------:R-:W-:Y:S01]  /*05c0*/  LDS R25, [R7+0xd00] ;  /* 0x000d000007197984 */ /* 0x000fe20000000800 */
[----:B-1----:R-:W-:-:S03]  /*05d0*/  FFMA R13, R8, R13, R15 ;  /* 0x0000000d080d7223 */ /* 0x002fc6000000000f */
[----:B------:R-:W1:Y:S01]  /*05e0*/  LDS R8, [R7+0xb80] ;  /* 0x000b800007087984 */ /* 0x000e620000000800 */
[----:B------:R-:W-:-:S03]  /*05f0*/  FFMA R24, R12, R9, R13 ;  /* 0x000000090c187223 */ /* 0x000fc6000000000d */
[----:B------:R-:W-:Y:S04]  /*0600*/  LDS R9, [R7+0xc00] ;  /* 0x000c000007097984 */ /* 0x000fe80000000800 */
[----:B------:R-:W2:Y:S01]  /*0610*/  LDS.128 R12, [R17+0x60] ;  /* 0x00006000110c7984 */ /* 0x000ea20000000c00 */
[----:B0-----:R-:W-:-:S04]  /*0620*/  FFMA R27, R27, R10, R24 ;  /* 0x0000000a1b1b7223 */ /* 0x001fc80000000018 */
[----:B-1----:R-:W-:Y:S02]  /*0630*/  FFMA R11, R8, R11, R27 ;  /* 0x0000000b080b7223 */ /* 0x002fe4000000001b */
[----:B------:R-:W-:Y:S02]  /*0640*/  LDS R27, [R7+0xf80] ;  /* 0x000f8000071b7984 */ /* 0x000fe40000000800 */
[----:B--2---:R-:W-:Y:S02]  /*0650*/  FFMA R9, R12, R9, R11 ;  /* 0x000000090c097223 */ /* 0x004fe4000000000b */
[----:B------:R-:W0:Y:S02]  /*0660*/  LDS R12, [R7+0xd80] ;  /* 0x000d8000070c7984 */ /* 0x000e240000000800 */
[----:B------:R-:W-:Y:S02]  /*0670*/  FFMA R24, R18, R13, R9 ;  /* 0x0000000d12187223 */ /* 0x000fe40000000009 */
[----:B------:R-:W-:Y:S02]  /*0680*/  LDS R13, [R7+0xe00] ;  /* 0x000e0000070d7984 */ /* 0x000fe40000000800 */
[----:B------:R-:W-:-:S02]  /*0690*/  FFMA R25, R25, R14, R24 ;  /* 0x0000000e19197223 */ /* 0x000fc40000000018 */
[----:B------:R-:W1:Y:S04]  /*06a0*/  LDS.128 R8, [R17+0x70] ;  /* 0x0000700011087984 */ /* 0x000e680000000c00 */
[----:B------:R-:W2:Y:S04]  /*06b0*/  LDS R18, [R7+0xe80] ;  /* 0x000e800007127984 */ /* 0x000ea80000000800 */
[----:B------:R-:W3:Y:S01]  /*06c0*/  LDS R14, [R7+0xf00] ;  /* 0x000f0000070e7984 */ /* 0x000ee20000000800 */
[----:B0-----:R-:W-:-:S04]  /*06d0*/  FFMA R15, R12, R15, R25 ;  /* 0x0000000f0c0f7223 */ /* 0x001fc80000000019 */
[----:B-1----:R-:W-:-:S04]  /*06e0*/  FFMA R13, R8, R13, R15 ;  /* 0x0000000d080d7223 */ /* 0x002fc8000000000f */
[----:B--2---:R-:W-:-:S04]  /*06f0*/  FFMA R9, R18, R9, R13 ;  /* 0x0000000912097223 */ /* 0x004fc8000000000d */
[----:B---3--:R-:W-:-:S04]  /*0700*/  FFMA R10, R14, R10, R9 ;  /* 0x0000000a0e0a7223 */ /* 0x008fc80000000009 */
[----:B------:R-:W-:Y:S01]  /*0710*/  FFMA R25, R27, R11, R10 ;  /* 0x0000000b1b197223 */ /* 0x000fe2000000000a */
[----:B------:R-:W-:Y:S06]  /*0720*/  BAR.SYNC.DEFER_BLOCKING 0x0 ;  /* 0x0000000000007b1d */ /* 0x000fec0000010000 */
[----:B------:R-:W-:Y:S05]  /*0730*/  BRA.U UP0, `(.L_x_1) ;  /* 0xfffffff900ac7547 */ /* 0x000fea000b83ffff */
.L_x_0:
[----:B------:R-:W0:Y:S01]  /*0740*/  LDC.64 R4, c[0x0][0x3a0] ;  /* 0x0000e800ff047b82 */ /* 0x000e220000000a00 */
[----:B------:R-:W1:Y:S01]  /*0750*/  LDCU UR4, c[0x0][0x384] ;  /* 0x00007080ff0477ac */ /* 0x000e620008000800 */
[----:B---34-:R-:W-:-:S05]  /*0760*/  LEA R0, R3, R0, 0x5 ;  /* 0x0000000003007211 */ /* 0x018fca00078e28ff */
[----:B-1----:R-:W-:-:S04]  /*0770*/  IMAD R3, R19, UR4, R0 ;  /* 0x0000000413037c24 */ /* 0x002fc8000f8e0200 */
[----:B0-----:R-:W-:-:S05]  /*0780*/  IMAD.WIDE R2, R3, 0x4, R4 ;  /* 0x0000000403027825 */ /* 0x001fca00078e0204 */
[----:B------:R-:W-:Y:S01]  /*0790*/  STG.E desc[UR8][R2.64], R25 ;  /* 0x0000001902007986 */ /* 0x000fe2000c101908 */
[----:B------:R-:W-:Y:S05]  /*07a0*/  EXIT ;  /* 0x000000000000794d */ /* 0x000fea0003800000 */
.L_x_2:
[----:B------:R-:W-:-:S00]  /*07b0*/  BRA `(.L_x_2) ;  /* 0xfffffffc00fc7947 */ /* 0x000fc0000383ffff */
[----:B------:R-:W-:-:S00]  /*07c0*/  NOP ;  /* 0x0000000000007918 */ /* 0x000fc00000000000 */
        /* <DEDUP_REMOVED lines=11> */
.L_x_3:


//--------------------- .nv.shared._Z7mysgemmiiiPKfS0_Pf --------------------------
	.section	.nv.shared._Z7mysgemmiiiPKfS0_Pf,"aw",@nobits
	.sectionflags	@""
	.align	4
.nv.shared._Z7mysgemmiiiPKfS0_Pf:
	.zero		9216


//--------------------- .nv.shared.reserved.0     --------------------------
	.section	.nv.shared.reserved.0,"aw",@nobits
	.weak		__nv_reservedSMEM_offset_0_alias
	.size		__nv_reservedSMEM_offset_0_alias, 0, 64
	.other		__nv_reservedSMEM_offset_0_alias,@"STO_CUDA_RESERVED_SHARED STV_DEFAULT"
__nv_reservedSMEM_offset_0_alias:
	.zero		0
	.zero		64


//--------------------- .nv.constant0._Z7mysgemmiiiPKfS0_Pf --------------------------
	.section	.nv.constant0._Z7mysgemmiiiPKfS0_Pf,"a",@progbits
	.sectionflags	@""
	.align	4
.nv.constant0._Z7mysgemmiiiPKfS0_Pf:
	.zero		936


//--------------------- SYMBOLS --------------------------

	.type		.nv.reservedSmem.offset0,@object
	.size		.nv.reservedSmem.offset0,0x4
	.type		.nv.reservedSmem.cap,@object
	.size		.nv.reservedSmem.cap,0x4
